//
// Generated by NVIDIA NVVM Compiler
//
// Compiler Build ID: CL-36424714
// Cuda compilation tools, release 13.0, V13.0.88
// Based on NVVM 20.0.0
//

.version 9.0
.target sm_100
.address_size 64

	// .globl	_Z5PR_v1Pi
.extern .shared .align 16 .b8 sm[];

.visible .entry _Z5PR_v1Pi(
	.param .u64 .ptr .align 1 _Z5PR_v1Pi_param_0
)
{
	.reg .pred 	%p<5>;
	.reg .b32 	%r<21>;
	.reg .b64 	%rd<7>;

	ld.param.u64 	%rd2, [_Z5PR_v1Pi_param_0];
	cvta.to.global.u64 	%rd1, %rd2;
	mov.u32 	%r1, %tid.x;
	mov.u32 	%r2, %ctaid.x;
	mov.u32 	%r3, %ntid.x;
	mad.lo.s32 	%r7, %r2, %r3, %r1;
	mul.wide.u32 	%rd3, %r7, 4;
	add.s64 	%rd4, %rd1, %rd3;
	ld.global.u32 	%r8, [%rd4];
	shl.b32 	%r9, %r1, 2;
	mov.u32 	%r10, sm;
	add.s32 	%r4, %r10, %r9;
	st.shared.u32 	[%r4], %r8;
	setp.lt.u32 	%p1, %r3, 2;
	@%p1 bra 	$L__BB0_5;
	mov.b32 	%r20, 1;
$L__BB0_2:
	bar.sync 	0;
	shl.b32 	%r6, %r20, 1;
	add.s32 	%r12, %r6, -1;
	and.b32  	%r13, %r12, %r1;
	setp.ne.s32 	%p2, %r13, 0;
	@%p2 bra 	$L__BB0_4;
	shl.b32 	%r14, %r20, 2;
	add.s32 	%r15, %r4, %r14;
	ld.shared.u32 	%r16, [%r15];
	ld.shared.u32 	%r17, [%r4];
	add.s32 	%r18, %r17, %r16;
	st.shared.u32 	[%r4], %r18;
$L__BB0_4:
	setp.lt.u32 	%p3, %r6, %r3;
	mov.u32 	%r20, %r6;
	@%p3 bra 	$L__BB0_2;
$L__BB0_5:
	setp.ne.s32 	%p4, %r1, 0;
	@%p4 bra 	$L__BB0_7;
	ld.shared.u32 	%r19, [sm];
	mul.wide.u32 	%rd5, %r2, 4;
	add.s64 	%rd6, %rd1, %rd5;
	st.global.u32 	[%rd6], %r19;
$L__BB0_7:
	ret;

}
	// .globl	_Z5PR_v2Pi
.visible .entry _Z5PR_v2Pi(
	.param .u64 .ptr .align 1 _Z5PR_v2Pi_param_0
)
{
	.reg .pred 	%p<5>;
	.reg .b32 	%r<24>;
	.reg .b64 	%rd<7>;

	ld.param.u64 	%rd2, [_Z5PR_v2Pi_param_0];
	cvta.to.global.u64 	%rd1, %rd2;
	mov.u32 	%r1, %tid.x;
	mov.u32 	%r2, %ctaid.x;
	mov.u32 	%r3, %ntid.x;
	mad.lo.s32 	%r7, %r2, %r3, %r1;
	mul.wide.u32 	%rd3, %r7, 4;
	add.s64 	%rd4, %rd1, %rd3;
	ld.global.u32 	%r8, [%rd4];
	shl.b32 	%r9, %r1, 2;
	mov.u32 	%r10, sm;
	add.s32 	%r11, %r10, %r9;
	st.shared.u32 	[%r11], %r8;
	setp.lt.u32 	%p1, %r3, 2;
	@%p1 bra 	$L__BB1_5;
	mov.b32 	%r23, 1;
$L__BB1_2:
	bar.sync 	0;
	shl.b32 	%r5, %r23, 1;
	mul.lo.s32 	%r6, %r5, %r1;
	setp.ge.u32 	%p2, %r6, %r3;
	@%p2 bra 	$L__BB1_4;
	add.s32 	%r13, %r6, %r23;
	shl.b32 	%r14, %r13, 2;
	add.s32 	%r16, %r10, %r14;
	ld.shared.u32 	%r17, [%r16];
	shl.b32 	%r18, %r6, 2;
	add.s32 	%r19, %r10, %r18;
	ld.shared.u32 	%r20, [%r19];
	add.s32 	%r21, %r20, %r17;
	st.shared.u32 	[%r19], %r21;
$L__BB1_4:
	setp.lt.u32 	%p3, %r5, %r3;
	mov.u32 	%r23, %r5;
	@%p3 bra 	$L__BB1_2;
$L__BB1_5:
	setp.ne.s32 	%p4, %r1, 0;
	@%p4 bra 	$L__BB1_7;
	ld.shared.u32 	%r22, [sm];
	mul.wide.u32 	%rd5, %r2, 4;
	add.s64 	%rd6, %rd1, %rd5;
	st.global.u32 	[%rd6], %r22;
$L__BB1_7:
	ret;

}
	// .globl	_Z5PR_v3Pi
.visible .entry _Z5PR_v3Pi(
	.param .u64 .ptr .align 1 _Z5PR_v3Pi_param_0
)
{
	.reg .pred 	%p<5>;
	.reg .b32 	%r<18>;
	.reg .b64 	%rd<7>;

	ld.param.u64 	%rd2, [_Z5PR_v3Pi_param_0];
	cvta.to.global.u64 	%rd1, %rd2;
	mov.u32 	%r1, %tid.x;
	mov.u32 	%r2, %ctaid.x;
	mov.u32 	%r17, %ntid.x;
	mad.lo.s32 	%r7, %r2, %r17, %r1;
	mul.wide.u32 	%rd3, %r7, 4;
	add.s64 	%rd4, %rd1, %rd3;
	ld.global.u32 	%r8, [%rd4];
	shl.b32 	%r9, %r1, 2;
	mov.u32 	%r10, sm;
	add.s32 	%r4, %r10, %r9;
	st.shared.u32 	[%r4], %r8;
	setp.lt.u32 	%p1, %r17, 2;
	@%p1 bra 	$L__BB2_4;
$L__BB2_1:
	shr.u32 	%r6, %r17, 1;
	bar.sync 	0;
	setp.ge.u32 	%p2, %r1, %r6;
	@%p2 bra 	$L__BB2_3;
	shl.b32 	%r11, %r6, 2;
	add.s32 	%r12, %r4, %r11;
	ld.shared.u32 	%r13, [%r12];
	ld.shared.u32 	%r14, [%r4];
	add.s32 	%r15, %r14, %r13;
	st.shared.u32 	[%r4], %r15;
$L__BB2_3:
	setp.gt.u32 	%p3, %r17, 3;
	mov.u32 	%r17, %r6;
	@%p3 bra 	$L__BB2_1;
$L__BB2_4:
	setp.ne.s32 	%p4, %r1, 0;
	@%p4 bra 	$L__BB2_6;
	ld.shared.u32 	%r16, [sm];
	mul.wide.u32 	%rd5, %r2, 4;
	add.s64 	%rd6, %rd1, %rd5;
	st.global.u32 	[%rd6], %r16;
$L__BB2_6:
	ret;

}
	// .globl	_Z5PR_v4Pi
.visible .entry _Z5PR_v4Pi(
	.param .u64 .ptr .align 1 _Z5PR_v4Pi_param_0
)
{
	.reg .pred 	%p<5>;
	.reg .b32 	%r<23>;
	.reg .b64 	%rd<9>;

	ld.param.u64 	%rd2, [_Z5PR_v4Pi_param_0];
	cvta.to.global.u64 	%rd1, %rd2;
	mov.u32 	%r1, %tid.x;
	mov.u32 	%r2, %ctaid.x;
	mov.u32 	%r22, %ntid.x;
	mul.lo.s32 	%r7, %r22, %r2;
	shl.b32 	%r8, %r7, 1;
	add.s32 	%r9, %r8, %r1;
	mul.wide.u32 	%rd3, %r9, 4;
	add.s64 	%rd4, %rd1, %rd3;
	ld.global.u32 	%r10, [%rd4];
	add.s32 	%r11, %r9, %r22;
	mul.wide.u32 	%rd5, %r11, 4;
	add.s64 	%rd6, %rd1, %rd5;
	ld.global.u32 	%r12, [%rd6];
	add.s32 	%r13, %r12, %r10;
	shl.b32 	%r14, %r1, 2;
	mov.u32 	%r15, sm;
	add.s32 	%r4, %r15, %r14;
	st.shared.u32 	[%r4], %r13;
	setp.lt.u32 	%p1, %r22, 2;
	@%p1 bra 	$L__BB3_4;
$L__BB3_1:
	shr.u32 	%r6, %r22, 1;
	bar.sync 	0;
	setp.ge.u32 	%p2, %r1, %r6;
	@%p2 bra 	$L__BB3_3;
	shl.b32 	%r16, %r6, 2;
	add.s32 	%r17, %r4, %r16;
	ld.shared.u32 	%r18, [%r17];
	ld.shared.u32 	%r19, [%r4];
	add.s32 	%r20, %r19, %r18;
	st.shared.u32 	[%r4], %r20;
$L__BB3_3:
	setp.gt.u32 	%p3, %r22, 3;
	mov.u32 	%r22, %r6;
	@%p3 bra 	$L__BB3_1;
$L__BB3_4:
	setp.ne.s32 	%p4, %r1, 0;
	@%p4 bra 	$L__BB3_6;
	ld.shared.u32 	%r21, [sm];
	mul.wide.u32 	%rd7, %r2, 4;
	add.s64 	%rd8, %rd1, %rd7;
	st.global.u32 	[%rd8], %r21;
$L__BB3_6:
	ret;

}
	// .globl	_Z5PR_v5Pi
.visible .entry _Z5PR_v5Pi(
	.param .u64 .ptr .align 1 _Z5PR_v5Pi_param_0
)
{
	.reg .pred 	%p<6>;
	.reg .b32 	%r<36>;
	.reg .b64 	%rd<9>;

	ld.param.u64 	%rd2, [_Z5PR_v5Pi_param_0];
	cvta.to.global.u64 	%rd1, %rd2;
	mov.u32 	%r1, %tid.x;
	mov.u32 	%r2, %ctaid.x;
	mov.u32 	%r35, %ntid.x;
	mul.lo.s32 	%r7, %r35, %r2;
	shl.b32 	%r8, %r7, 1;
	add.s32 	%r9, %r8, %r1;
	mul.wide.u32 	%rd3, %r9, 4;
	add.s64 	%rd4, %rd1, %rd3;
	ld.global.u32 	%r10, [%rd4];
	add.s32 	%r11, %r9, %r35;
	mul.wide.u32 	%rd5, %r11, 4;
	add.s64 	%rd6, %rd1, %rd5;
	ld.global.u32 	%r12, [%rd6];
	add.s32 	%r13, %r12, %r10;
	shl.b32 	%r14, %r1, 2;
	mov.u32 	%r15, sm;
	add.s32 	%r4, %r15, %r14;
	st.shared.u32 	[%r4], %r13;
	setp.lt.u32 	%p1, %r35, 66;
	@%p1 bra 	$L__BB4_4;
$L__BB4_1:
	shr.u32 	%r6, %r35, 1;
	bar.sync 	0;
	setp.ge.u32 	%p2, %r1, %r6;
	@%p2 bra 	$L__BB4_3;
	shl.b32 	%r16, %r6, 2;
	add.s32 	%r17, %r4, %r16;
	ld.shared.u32 	%r18, [%r17];
	ld.shared.u32 	%r19, [%r4];
	add.s32 	%r20, %r19, %r18;
	st.shared.u32 	[%r4], %r20;
$L__BB4_3:
	setp.gt.u32 	%p3, %r35, 131;
	mov.u32 	%r35, %r6;
	@%p3 bra 	$L__BB4_1;
$L__BB4_4:
	setp.gt.u32 	%p4, %r1, 31;
	@%p4 bra 	$L__BB4_7;
	ld.shared.u32 	%r21, [%r4+128];
	ld.shared.u32 	%r22, [%r4];
	add.s32 	%r23, %r22, %r21;
	ld.shared.u32 	%r24, [%r4+64];
	add.s32 	%r25, %r24, %r23;
	ld.shared.u32 	%r26, [%r4+32];
	add.s32 	%r27, %r26, %r25;
	ld.shared.u32 	%r28, [%r4+16];
	add.s32 	%r29, %r28, %r27;
	ld.shared.u32 	%r30, [%r4+8];
	add.s32 	%r31, %r30, %r29;
	ld.shared.u32 	%r32, [%r4+4];
	add.s32 	%r33, %r32, %r31;
	st.shared.u32 	[%r4], %r33;
	setp.ne.s32 	%p5, %r1, 0;
	@%p5 bra 	$L__BB4_7;
	ld.shared.u32 	%r34, [sm];
	mul.wide.u32 	%rd7, %r2, 4;
	add.s64 	%rd8, %rd1, %rd7;
	st.global.u32 	[%rd8], %r34;
$L__BB4_7:
	ret;

}


// ===== COMPILED SASS (sm_100) =====

	.target	sm_100

	.elftype	@"ET_EXEC"


//--------------------- .note.nv.tkinfo           --------------------------
	.section	.note.nv.tkinfo,"",@"SHT_NOTE"
	.sectionflags	@"SHF_NOTE_NV_TKINFO"
	.tkinfo
        /*0018*/ 	.word	0x00000002
        /*0030*/ 	.string	""
        /*0030*/ 	.string	"ptxas"
        /*0030*/ 	.string	"Cuda compilation tools, release 13.0, V13.0.88"
        /*0030*/ 	.string	"Build cuda_13.0.r13.0/compiler.36424714_0"
        /*0030*/ 	.string	"-arch sm_100 -m 64 "



//--------------------- .note.nv.cuinfo           --------------------------
	.section	.note.nv.cuinfo,"",@"SHT_NOTE"
	.sectionflags	@"SHF_NOTE_NV_CUINFO"
        /*0018*/ 	.short	0x0002
        /*001a*/ 	.short	0x0064
        /*001c*/ 	.short	0x0082
	.zero		2


//--------------------- .nv.info                  --------------------------
	.section	.nv.info,"",@"SHT_CUDA_INFO"
	.align	4


	//----- nvinfo : EIATTR_REGCOUNT
	.align		4
        /*0000*/ 	.byte	0x04, 0x2f
        /*0002*/ 	.short	(.L_1 - .L_0)
	.align		4
.L_0:
        /*0004*/ 	.word	index@(_Z5PR_v1Pi)
        /*0008*/ 	.word	0x0000000b


	//----- nvinfo : EIATTR_FRAME_SIZE
	.align		4
.L_1:
        /*000c*/ 	.byte	0x04, 0x11
        /*000e*/ 	.short	(.L_3 - .L_2)
	.align		4
.L_2:
        /*0010*/ 	.word	index@(_Z5PR_v1Pi)
        /*0014*/ 	.word	0x00000000


	//----- nvinfo : EIATTR_REGCOUNT
	.align		4
.L_3:
        /*0018*/ 	.byte	0x04, 0x2f
        /*001a*/ 	.short	(.L_5 - .L_4)
	.align		4
.L_4:
        /*001c*/ 	.word	index@(_Z5PR_v2Pi)
        /*0020*/ 	.word	0x0000000a


	//----- nvinfo : EIATTR_FRAME_SIZE
	.align		4
.L_5:
        /*0024*/ 	.byte	0x04, 0x11
        /*0026*/ 	.short	(.L_7 - .L_6)
	.align		4
.L_6:
        /*0028*/ 	.word	index@(_Z5PR_v2Pi)
        /*002c*/ 	.word	0x00000000


	//----- nvinfo : EIATTR_REGCOUNT
	.align		4
.L_7:
        /*0030*/ 	.byte	0x04, 0x2f
        /*0032*/ 	.short	(.L_9 - .L_8)
	.align		4
.L_8:
        /*0034*/ 	.word	index@(_Z5PR_v3Pi)
        /*0038*/ 	.word	0x0000000b


	//----- nvinfo : EIATTR_FRAME_SIZE
	.align		4
.L_9:
        /*003c*/ 	.byte	0x04, 0x11
        /*003e*/ 	.short	(.L_11 - .L_10)
	.align		4
.L_10:
        /*0040*/ 	.word	index@(_Z5PR_v3Pi)
        /*0044*/ 	.word	0x00000000


	//----- nvinfo : EIATTR_REGCOUNT
	.align		4
.L_11:
        /*0048*/ 	.byte	0x04, 0x2f
        /*004a*/ 	.short	(.L_13 - .L_12)
	.align		4
.L_12:
        /*004c*/ 	.word	index@(_Z5PR_v4Pi)
        /*0050*/ 	.word	0x0000000e


	//----- nvinfo : EIATTR_FRAME_SIZE
	.align		4
.L_13:
        /*0054*/ 	.byte	0x04, 0x11
        /*0056*/ 	.short	(.L_15 - .L_14)
	.align		4
.L_14:
        /*0058*/ 	.word	index@(_Z5PR_v4Pi)
        /*005c*/ 	.word	0x00000000


	//----- nvinfo : EIATTR_REGCOUNT
	.align		4
.L_15:
        /*0060*/ 	.byte	0x04, 0x2f
        /*0062*/ 	.short	(.L_17 - .L_16)
	.align		4
.L_16:
        /*0064*/ 	.word	index@(_Z5PR_v5Pi)
        /*0068*/ 	.word	0x0000000d


	//----- nvinfo : EIATTR_FRAME_SIZE
	.align		4
.L_17:
        /*006c*/ 	.byte	0x04, 0x11
        /*006e*/ 	.short	(.L_19 - .L_18)
	.align		4
.L_18:
        /*0070*/ 	.word	index@(_Z5PR_v5Pi)
        /*0074*/ 	.word	0x00000000


	//----- nvinfo : EIATTR_MIN_STACK_SIZE
	.align		4
.L_19:
        /*0078*/ 	.byte	0x04, 0x12
        /*007a*/ 	.short	(.L_21 - .L_20)
	.align		4
.L_20:
        /*007c*/ 	.word	index@(_Z5PR_v5Pi)
        /*0080*/ 	.word	0x00000000


	//----- nvinfo : EIATTR_MIN_STACK_SIZE
	.align		4
.L_21:
        /*0084*/ 	.byte	0x04, 0x12
        /*0086*/ 	.short	(.L_23 - .L_22)
	.align		4
.L_22:
        /*0088*/ 	.word	index@(_Z5PR_v4Pi)
        /*008c*/ 	.word	0x00000000


	//----- nvinfo : EIATTR_MIN_STACK_SIZE
	.align		4
.L_23:
        /*0090*/ 	.byte	0x04, 0x12
        /*0092*/ 	.short	(.L_25 - .L_24)
	.align		4
.L_24:
        /*0094*/ 	.word	index@(_Z5PR_v3Pi)
        /*0098*/ 	.word	0x00000000


	//----- nvinfo : EIATTR_MIN_STACK_SIZE
	.align		4
.L_25:
        /*009c*/ 	.byte	0x04, 0x12
        /*009e*/ 	.short	(.L_27 - .L_26)
	.align		4
.L_26:
        /*00a0*/ 	.word	index@(_Z5PR_v2Pi)
        /*00a4*/ 	.word	0x00000000


	//----- nvinfo : EIATTR_MIN_STACK_SIZE
	.align		4
.L_27:
        /*00a8*/ 	.byte	0x04, 0x12
        /*00aa*/ 	.short	(.L_29 - .L_28)
	.align		4
.L_28:
        /*00ac*/ 	.word	index@(_Z5PR_v1Pi)
        /*00b0*/ 	.word	0x00000000
.L_29:


//--------------------- .nv.compat                --------------------------
	.section	.nv.compat,"",@"SHT_CUDA_COMPAT_INFO"
	.align	4
        /*0000*/ 	.byte	0x02, 0x09, 0x00, 0x00, 0x02, 0x02, 0x01, 0x00, 0x02, 0x05, 0x05, 0x00, 0x03, 0x07, 0x01, 0x01
        /*0010*/ 	.byte	0x02, 0x03, 0x00, 0x00, 0x02, 0x06, 0x01, 0x00, 0x04, 0x0b, 0x08, 0x00, 0x09, 0x00, 0x00, 0x00
        /*0020*/ 	.byte	0x00, 0x00, 0x00, 0x00


//--------------------- .nv.info._Z5PR_v5Pi       --------------------------
	.section	.nv.info._Z5PR_v5Pi,"",@"SHT_CUDA_INFO"
	.sectionflags	@""
	.align	4


	//----- nvinfo : EIATTR_CUDA_API_VERSION
	.align		4
        /*0000*/ 	.byte	0x04, 0x37
        /*0002*/ 	.short	(.L_31 - .L_30)
.L_30:
        /*0004*/ 	.word	0x00000082


	//----- nvinfo : EIATTR_KPARAM_INFO
	.align		4
.L_31:
        /*0008*/ 	.byte	0x04, 0x17
        /*000a*/ 	.short	(.L_33 - .L_32)
.L_32:
        /*000c*/ 	.word	0x00000000
        /*0010*/ 	.short	0x0000
        /*0012*/ 	.short	0x0000
        /*0014*/ 	.byte	0x00, 0xf5, 0x21, 0x00


	//----- nvinfo : EIATTR_SPARSE_MMA_MASK
	.align		4
.L_33:
        /*0018*/ 	.byte	0x03, 0x50
        /*001a*/ 	.short	0x0000


	//----- nvinfo : EIATTR_MAXREG_COUNT
	.align		4
        /*001c*/ 	.byte	0x03, 0x1b
        /*001e*/ 	.short	0x00ff


	//----- nvinfo : EIATTR_NUM_BARRIERS
	.align		4
        /*0020*/ 	.byte	0x02, 0x4c
        /*0022*/ 	.byte	0x01
	.zero		1


	//----- nvinfo : EIATTR_MERCURY_ISA_VERSION
	.align		4
        /*0024*/ 	.byte	0x03, 0x5f
        /*0026*/ 	.short	0x0101


	//----- nvinfo : EIATTR_VRC_CTA_INIT_COUNT
	.align		4
        /*0028*/ 	.byte	0x02, 0x4a
	.zero		1
	.zero		1


	//----- nvinfo : EIATTR_EXIT_INSTR_OFFSETS
	.align		4
        /*002c*/ 	.byte	0x04, 0x1c
        /*002e*/ 	.short	(.L_35 - .L_34)


	//   ....[0]....
.L_34:
        /*0030*/ 	.word	0x00000220


	//   ....[1]....
        /*0034*/ 	.word	0x000002f0


	//   ....[2]....
        /*0038*/ 	.word	0x00000370


	//----- nvinfo : EIATTR_CBANK_PARAM_SIZE
	.align		4
.L_35:
        /*003c*/ 	.byte	0x03, 0x19
        /*003e*/ 	.short	0x0008


	//----- nvinfo : EIATTR_PARAM_CBANK
	.align		4
        /*0040*/ 	.byte	0x04, 0x0a
        /*0042*/ 	.short	(.L_37 - .L_36)
	.align		4
.L_36:
        /*0044*/ 	.word	index@(.nv.constant0._Z5PR_v5Pi)
        /*0048*/ 	.short	0x0380
        /*004a*/ 	.short	0x0008


	//----- nvinfo : EIATTR_SW_WAR
	.align		4
.L_37:
        /*004c*/ 	.byte	0x04, 0x36
        /*004e*/ 	.short	(.L_39 - .L_38)
.L_38:
        /*0050*/ 	.word	0x00000008
.L_39:


//--------------------- .nv.info._Z5PR_v4Pi       --------------------------
	.section	.nv.info._Z5PR_v4Pi,"",@"SHT_CUDA_INFO"
	.sectionflags	@""
	.align	4


	//----- nvinfo : EIATTR_CUDA_API_VERSION
	.align		4
        /*0000*/ 	.byte	0x04, 0x37
        /*0002*/ 	.short	(.L_41 - .L_40)
.L_40:
        /*0004*/ 	.word	0x00000082


	//----- nvinfo : EIATTR_KPARAM_INFO
	.align		4
.L_41:
        /*0008*/ 	.byte	0x04, 0x17
        /*000a*/ 	.short	(.L_43 - .L_42)
.L_42:
        /*000c*/ 	.word	0x00000000
        /*0010*/ 	.short	0x0000
        /*0012*/ 	.short	0x0000
        /*0014*/ 	.byte	0x00, 0xf5, 0x21, 0x00


	//----- nvinfo : EIATTR_SPARSE_MMA_MASK
	.align		4
.L_43:
        /*0018*/ 	.byte	0x03, 0x50
        /*001a*/ 	.short	0x0000


	//----- nvinfo : EIATTR_MAXREG_COUNT
	.align		4
        /*001c*/ 	.byte	0x03, 0x1b
        /*001e*/ 	.short	0x00ff


	//----- nvinfo : EIATTR_NUM_BARRIERS
	.align		4
        /*0020*/ 	.byte	0x02, 0x4c
        /*0022*/ 	.byte	0x01
	.zero		1


	//----- nvinfo : EIATTR_MERCURY_ISA_VERSION
	.align		4
        /*0024*/ 	.byte	0x03, 0x5f
        /*0026*/ 	.short	0x0101


	//----- nvinfo : EIATTR_VRC_CTA_INIT_COUNT
	.align		4
        /*0028*/ 	.byte	0x02, 0x4a
	.zero		1
	.zero		1


	//----- nvinfo : EIATTR_EXIT_INSTR_OFFSETS
	.align		4
        /*002c*/ 	.byte	0x04, 0x1c
        /*002e*/ 	.short	(.L_45 - .L_44)


	//   ....[0]....
.L_44:
        /*0030*/ 	.word	0x00000220


	//   ....[1]....
        /*0034*/ 	.word	0x000002a0


	//----- nvinfo : EIATTR_CBANK_PARAM_SIZE
	.align		4
.L_45:
        /*0038*/ 	.byte	0x03, 0x19
        /*003a*/ 	.short	0x0008


	//----- nvinfo : EIATTR_PARAM_CBANK
	.align		4
        /*003c*/ 	.byte	0x04, 0x0a
        /*003e*/ 	.short	(.L_47 - .L_46)
	.align		4
.L_46:
        /*0040*/ 	.word	index@(.nv.constant0._Z5PR_v4Pi)
        /*0044*/ 	.short	0x0380
        /*0046*/ 	.short	0x0008


	//----- nvinfo : EIATTR_SW_WAR
	.align		4
.L_47:
        /*0048*/ 	.byte	0x04, 0x36
        /*004a*/ 	.short	(.L_49 - .L_48)
.L_48:
        /*004c*/ 	.word	0x00000008
.L_49:


//--------------------- .nv.info._Z5PR_v3Pi       --------------------------
	.section	.nv.info._Z5PR_v3Pi,"",@"SHT_CUDA_INFO"
	.sectionflags	@""
	.align	4


	//----- nvinfo : EIATTR_CUDA_API_VERSION
	.align		4
        /*0000*/ 	.byte	0x04, 0x37
        /*0002*/ 	.short	(.L_51 - .L_50)
.L_50:
        /*0004*/ 	.word	0x00000082


	//----- nvinfo : EIATTR_KPARAM_INFO
	.align		4
.L_51:
        /*0008*/ 	.byte	0x04, 0x17
        /*000a*/ 	.short	(.L_53 - .L_52)
.L_52:
        /*000c*/ 	.word	0x00000000
        /*0010*/ 	.short	0x0000
        /*0012*/ 	.short	0x0000
        /*0014*/ 	.byte	0x00, 0xf5, 0x21, 0x00


	//----- nvinfo : EIATTR_SPARSE_MMA_MASK
	.align		4
.L_53:
        /*0018*/ 	.byte	0x03, 0x50
        /*001a*/ 	.short	0x0000


	//----- nvinfo : EIATTR_MAXREG_COUNT
	.align		4
        /*001c*/ 	.byte	0x03, 0x1b
        /*001e*/ 	.short	0x00ff


	//----- nvinfo : EIATTR_NUM_BARRIERS
	.align		4
        /*0020*/ 	.byte	0x02, 0x4c
        /*0022*/ 	.byte	0x01
	.zero		1


	//----- nvinfo : EIATTR_MERCURY_ISA_VERSION
	.align		4
        /*0024*/ 	.byte	0x03, 0x5f
        /*0026*/ 	.short	0x0101


	//----- nvinfo : EIATTR_VRC_CTA_INIT_COUNT
	.align		4
        /*0028*/ 	.byte	0x02, 0x4a
	.zero		1
	.zero		1


	//----- nvinfo : EIATTR_EXIT_INSTR_OFFSETS
	.align		4
        /*002c*/ 	.byte	0x04, 0x1c
        /*002e*/ 	.short	(.L_55 - .L_54)


	//   ....[0]....
.L_54:
        /*0030*/ 	.word	0x000001d0


	//   ....[1]....
        /*0034*/ 	.word	0x00000250


	//----- nvinfo : EIATTR_CBANK_PARAM_SIZE
	.align		4
.L_55:
        /*0038*/ 	.byte	0x03, 0x19
        /*003a*/ 	.short	0x0008


	//----- nvinfo : EIATTR_PARAM_CBANK
	.align		4
        /*003c*/ 	.byte	0x04, 0x0a
        /*003e*/ 	.short	(.L_57 - .L_56)
	.align		4
.L_56:
        /*0040*/ 	.word	index@(.nv.constant0._Z5PR_v3Pi)
        /*0044*/ 	.short	0x0380
        /*0046*/ 	.short	0x0008


	//----- nvinfo : EIATTR_SW_WAR
	.align		4
.L_57:
        /*0048*/ 	.byte	0x04, 0x36
        /*004a*/ 	.short	(.L_59 - .L_58)
.L_58:
        /*004c*/ 	.word	0x00000008
.L_59:


//--------------------- .nv.info._Z5PR_v2Pi       --------------------------
	.section	.nv.info._Z5PR_v2Pi,"",@"SHT_CUDA_INFO"
	.sectionflags	@""
	.align	4


	//----- nvinfo : EIATTR_CUDA_API_VERSION
	.align		4
        /*0000*/ 	.byte	0x04, 0x37
        /*0002*/ 	.short	(.L_61 - .L_60)
.L_60:
        /*0004*/ 	.word	0x00000082


	//----- nvinfo : EIATTR_KPARAM_INFO
	.align		4
.L_61:
        /*0008*/ 	.byte	0x04, 0x17
        /*000a*/ 	.short	(.L_63 - .L_62)
.L_62:
        /*000c*/ 	.word	0x00000000
        /*0010*/ 	.short	0x0000
        /*0012*/ 	.short	0x0000
        /*0014*/ 	.byte	0x00, 0xf5, 0x21, 0x00


	//----- nvinfo : EIATTR_SPARSE_MMA_MASK
	.align		4
.L_63:
        /*0018*/ 	.byte	0x03, 0x50
        /*001a*/ 	.short	0x0000


	//----- nvinfo : EIATTR_MAXREG_COUNT
	.align		4
        /*001c*/ 	.byte	0x03, 0x1b
        /*001e*/ 	.short	0x00ff


	//----- nvinfo : EIATTR_NUM_BARRIERS
	.align		4
        /*0020*/ 	.byte	0x02, 0x4c
        /*0022*/ 	.byte	0x01
	.zero		1


	//----- nvinfo : EIATTR_MERCURY_ISA_VERSION
	.align		4
        /*0024*/ 	.byte	0x03, 0x5f
        /*0026*/ 	.short	0x0101


	//----- nvinfo : EIATTR_VRC_CTA_INIT_COUNT
	.align		4
        /*0028*/ 	.byte	0x02, 0x4a
	.zero		1
	.zero		1


	//----- nvinfo : EIATTR_EXIT_INSTR_OFFSETS
	.align		4
        /*002c*/ 	.byte	0x04, 0x1c
        /*002e*/ 	.short	(.L_65 - .L_64)


	//   ....[0]....
.L_64:
        /*0030*/ 	.word	0x00000200


	//   ....[1]....
        /*0034*/ 	.word	0x00000280


	//----- nvinfo : EIATTR_CBANK_PARAM_SIZE
	.align		4
.L_65:
        /*0038*/ 	.byte	0x03, 0x19
        /*003a*/ 	.short	0x0008


	//----- nvinfo : EIATTR_PARAM_CBANK
	.align		4
        /*003c*/ 	.byte	0x04, 0x0a
        /*003e*/ 	.short	(.L_67 - .L_66)
	.align		4
.L_66:
        /*0040*/ 	.word	index@(.nv.constant0._Z5PR_v2Pi)
        /*0044*/ 	.short	0x0380
        /*0046*/ 	.short	0x0008


	//----- nvinfo : EIATTR_SW_WAR
	.align		4
.L_67:
        /*0048*/ 	.byte	0x04, 0x36
        /*004a*/ 	.short	(.L_69 - .L_68)
.L_68:
        /*004c*/ 	.word	0x00000008
.L_69:


//--------------------- .nv.info._Z5PR_v1Pi       --------------------------
	.section	.nv.info._Z5PR_v1Pi,"",@"SHT_CUDA_INFO"
	.sectionflags	@""
	.align	4


	//----- nvinfo : EIATTR_CUDA_API_VERSION
	.align		4
        /*0000*/ 	.byte	0x04, 0x37
        /*0002*/ 	.short	(.L_71 - .L_70)
.L_70:
        /*0004*/ 	.word	0x00000082


	//----- nvinfo : EIATTR_KPARAM_INFO
	.align		4
.L_71:
        /*0008*/ 	.byte	0x04, 0x17
        /*000a*/ 	.short	(.L_73 - .L_72)
.L_72:
        /*000c*/ 	.word	0x00000000
        /*0010*/ 	.short	0x0000
        /*0012*/ 	.short	0x0000
        /*0014*/ 	.byte	0x00, 0xf5, 0x21, 0x00


	//----- nvinfo : EIATTR_SPARSE_MMA_MASK
	.align		4
.L_73:
        /*0018*/ 	.byte	0x03, 0x50
        /*001a*/ 	.short	0x0000


	//----- nvinfo : EIATTR_MAXREG_COUNT
	.align		4
        /*001c*/ 	.byte	0x03, 0x1b
        /*001e*/ 	.short	0x00ff


	//----- nvinfo : EIATTR_NUM_BARRIERS
	.align		4
        /*0020*/ 	.byte	0x02, 0x4c
        /*0022*/ 	.byte	0x01
	.zero		1


	//----- nvinfo : EIATTR_MERCURY_ISA_VERSION
	.align		4
        /*0024*/ 	.byte	0x03, 0x5f
        /*0026*/ 	.short	0x0101


	//----- nvinfo : EIATTR_VRC_CTA_INIT_COUNT
	.align		4
        /*0028*/ 	.byte	0x02, 0x4a
	.zero		1
	.zero		1


	//----- nvinfo : EIATTR_EXIT_INSTR_OFFSETS
	.align		4
        /*002c*/ 	.byte	0x04, 0x1c
        /*002e*/ 	.short	(.L_75 - .L_74)


	//   ....[0]....
.L_74:
        /*0030*/ 	.word	0x000001e0


	//   ....[1]....
        /*0034*/ 	.word	0x00000260


	//----- nvinfo : EIATTR_CBANK_PARAM_SIZE
	.align		4
.L_75:
        /*0038*/ 	.byte	0x03, 0x19
        /*003a*/ 	.short	0x0008


	//----- nvinfo : EIATTR_PARAM_CBANK
	.align		4
        /*003c*/ 	.byte	0x04, 0x0a
        /*003e*/ 	.short	(.L_77 - .L_76)
	.align		4
.L_76:
        /*0040*/ 	.word	index@(.nv.constant0._Z5PR_v1Pi)
        /*0044*/ 	.short	0x0380
        /*0046*/ 	.short	0x0008


	//----- nvinfo : EIATTR_SW_WAR
	.align		4
.L_77:
        /*0048*/ 	.byte	0x04, 0x36
        /*004a*/ 	.short	(.L_79 - .L_78)
.L_78:
        /*004c*/ 	.word	0x00000008
.L_79:


//--------------------- .nv.callgraph             --------------------------
	.section	.nv.callgraph,"",@"SHT_CUDA_CALLGRAPH"
	.align	4
	.sectionentsize	8
	.align		4
        /*0000*/ 	.word	0x00000000
	.align		4
        /*0004*/ 	.word	0xffffffff
	.align		4
        /*0008*/ 	.word	0x00000000
	.align		4
        /*000c*/ 	.word	0xfffffffe
	.align		4
        /*0010*/ 	.word	0x00000000
	.align		4
        /*0014*/ 	.word	0xfffffffd
	.align		4
        /*0018*/ 	.word	0x00000000
	.align		4
        /*001c*/ 	.word	0xfffffffc


//--------------------- .text._Z5PR_v5Pi          --------------------------
	.section	.text._Z5PR_v5Pi,"ax",@progbits
	.align	128
        .global         _Z5PR_v5Pi
        .type           _Z5PR_v5Pi,@function
        .size           _Z5PR_v5Pi,(.L_x_15 - _Z5PR_v5Pi)
        .other          _Z5PR_v5Pi,@"STO_CUDA_ENTRY STV_DEFAULT"
_Z5PR_v5Pi:
.text._Z5PR_v5Pi:
[----:B------:R-:W-:Y:S01]  /*0000*/  LDC R1, c[0x0][0x37c] ;  /* 0x0000df00ff017b82 */ /* 0x000fe20000000800 */
[----:B------:R-:W0:Y:S01]  /*0010*/  S2R R0, SR_CTAID.X ;  /* 0x0000000000007919 */ /* 0x000e220000002500 */
[----:B------:R-:W0:Y:S06]  /*0020*/  LDCU UR8, c[0x0][0x360] ;  /* 0x00006c00ff0877ac */ /* 0x000e2c0008000800 */
[----:B------:R-:W1:Y:S01]  /*0030*/  LDC.64 R6, c[0x0][0x380] ;  /* 0x0000e000ff067b82 */ /* 0x000e620000000a00 */
[----:B------:R-:W2:Y:S01]  /*0040*/  S2R R2, SR_TID.X ;  /* 0x0000000000027919 */ /* 0x000ea20000002100 */
[----:B------:R-:W3:Y:S01]  /*0050*/  LDCU.64 UR6, c[0x0][0x358] ;  /* 0x00006b00ff0677ac */ /* 0x000ee20008000a00 */
[----:B0-----:R-:W-:-:S04]  /*0060*/  IMAD R3, R0, UR8, RZ ;  /* 0x0000000800037c24 */ /* 0x001fc8000f8e02ff */
[----:B--2---:R-:W-:-:S04]  /*0070*/  IMAD R3, R3, 0x2, R2 ;  /* 0x0000000203037824 */ /* 0x004fc800078e0202 */
[C---:B------:R-:W-:Y:S02]  /*0080*/  VIADD R9, R3.reuse, UR8 ;  /* 0x0000000803097c36 */ /* 0x040fe40008000000 */
[----:B-1----:R-:W-:-:S04]  /*0090*/  IMAD.WIDE.U32 R4, R3, 0x4, R6 ;  /* 0x0000000403047825 */ /* 0x002fc800078e0006 */
[----:B------:R-:W-:Y:S02]  /*00a0*/  IMAD.WIDE.U32 R6, R9, 0x4, R6 ;  /* 0x0000000409067825 */ /* 0x000fe400078e0006 */
[----:B---3--:R-:W2:Y:S04]  /*00b0*/  LDG.E R4, desc[UR6][R4.64] ;  /* 0x0000000604047981 */ /* 0x008ea8000c1e1900 */
[----:B------:R-:W2:Y:S01]  /*00c0*/  LDG.E R7, desc[UR6][R6.64] ;  /* 0x0000000606077981 */ /* 0x000ea2000c1e1900 */
[----:B------:R-:W0:Y:S01]  /*00d0*/  S2UR UR5, SR_CgaCtaId ;  /* 0x00000000000579c3 */ /* 0x000e220000008800 */
[----:B------:R-:W-:Y:S01]  /*00e0*/  UMOV UR4, 0x400 ;  /* 0x0000040000047882 */ /* 0x000fe20000000000 */
[----:B------:R-:W-:Y:S01]  /*00f0*/  UISETP.GE.U32.AND UP0, UPT, UR8, 0x42, UPT ;  /* 0x000000420800788c */ /* 0x000fe2000bf06070 */
[----:B------:R-:W-:Y:S01]  /*0100*/  ISETP.GT.U32.AND P0, PT, R2, 0x1f, PT ;  /* 0x0000001f0200780c */ /* 0x000fe20003f04070 */
[----:B0-----:R-:W-:-:S06]  /*0110*/  ULEA UR4, UR5, UR4, 0x18 ;  /* 0x0000000405047291 */ /* 0x001fcc000f8ec0ff */
[----:B------:R-:W-:Y:S01]  /*0120*/  LEA R8, R2, UR4, 0x2 ;  /* 0x0000000402087c11 */ /* 0x000fe2000f8e10ff */
[----:B--2---:R-:W-:-:S05]  /*0130*/  IMAD.IADD R3, R4, 0x1, R7 ;  /* 0x0000000104037824 */ /* 0x004fca00078e0207 */
[----:B------:R0:W-:Y:S01]  /*0140*/  STS [R8], R3 ;  /* 0x0000000308007388 */ /* 0x0001e20000000800 */
[----:B------:R-:W-:Y:S05]  /*0150*/  BRA.U !UP0, `(.L_x_0) ;  /* 0x0000000108307547 */ /* 0x000fea000b800000 */
[----:B0-----:R-:W-:-:S07]  /*0160*/  MOV R3, UR8 ;  /* 0x0000000800037c02 */ /* 0x001fce0008000f00 */
.L_x_1:
[----:B------:R-:W-:Y:S01]  /*0170*/  BAR.SYNC.DEFER_BLOCKING 0x0 ;  /* 0x0000000000007b1d */ /* 0x000fe20000010000 */
[----:B------:R-:W-:-:S04]  /*0180*/  SHF.R.U32.HI R7, RZ, 0x1, R3 ;  /* 0x00000001ff077819 */ /* 0x000fc80000011603 */
[----:B------:R-:W-:-:S13]  /*0190*/  ISETP.GE.U32.AND P1, PT, R2, R7, PT ;  /* 0x000000070200720c */ /* 0x000fda0003f26070 */
[----:B------:R-:W-:Y:S01]  /*01a0*/  @!P1 IMAD R4, R7, 0x4, R8 ;  /* 0x0000000407049824 */ /* 0x000fe200078e0208 */
[----:B------:R-:W-:Y:S05]  /*01b0*/  @!P1 LDS R5, [R8] ;  /* 0x0000000008059984 */ /* 0x000fea0000000800 */
[----:B------:R-:W0:Y:S02]  /*01c0*/  @!P1 LDS R4, [R4] ;  /* 0x0000000004049984 */ /* 0x000e240000000800 */
[----:B0-----:R-:W-:-:S05]  /*01d0*/  @!P1 IMAD.IADD R5, R4, 0x1, R5 ;  /* 0x0000000104059824 */ /* 0x001fca00078e0205 */
[----:B------:R1:W-:Y:S01]  /*01e0*/  @!P1 STS [R8], R5 ;  /* 0x0000000508009388 */ /* 0x0003e20000000800 */
[----:B------:R-:W-:Y:S02]  /*01f0*/  ISETP.GT.U32.AND P1, PT, R3, 0x83, PT ;  /* 0x000000830300780c */ /* 0x000fe40003f24070 */
[----:B------:R-:W-:-:S11]  /*0200*/  MOV R3, R7 ;  /* 0x0000000700037202 */ /* 0x000fd60000000f00 */
[----:B-1----:R-:W-:Y:S05]  /*0210*/  @P1 BRA `(.L_x_1) ;  /* 0xfffffffc00d41947 */ /* 0x002fea000383ffff */
.L_x_0:
[----:B------:R-:W-:Y:S05]  /*0220*/  @P0 EXIT ;  /* 0x000000000000094d */ /* 0x000fea0003800000 */
[----:B0-----:R-:W-:Y:S01]  /*0230*/  LDS R3, [R8+0x80] ;  /* 0x0000800008037984 */ /* 0x001fe20000000800 */
[----:B------:R-:W-:-:S03]  /*0240*/  ISETP.NE.AND P0, PT, R2, RZ, PT ;  /* 0x000000ff0200720c */ /* 0x000fc60003f05270 */
[----:B------:R-:W-:Y:S04]  /*0250*/  LDS R9, [R8] ;  /* 0x0000000008097984 */ /* 0x000fe80000000800 */
[----:B------:R-:W0:Y:S04]  /*0260*/  LDS R4, [R8+0x40] ;  /* 0x0000400008047984 */ /* 0x000e280000000800 */
[----:B------:R-:W-:Y:S04]  /*0270*/  LDS R6, [R8+0x20] ;  /* 0x0000200008067984 */ /* 0x000fe80000000800 */
[----:B------:R-:W1:Y:S04]  /*0280*/  LDS R5, [R8+0x10] ;  /* 0x0000100008057984 */ /* 0x000e680000000800 */
[----:B------:R-:W-:Y:S04]  /*0290*/  LDS R10, [R8+0x8] ;  /* 0x00000800080a7984 */ /* 0x000fe80000000800 */
[----:B------:R-:W2:Y:S01]  /*02a0*/  LDS R7, [R8+0x4] ;  /* 0x0000040008077984 */ /* 0x000ea20000000800 */
[----:B0-----:R-:W-:-:S04]  /*02b0*/  IADD3 R3, PT, PT, R4, R9, R3 ;  /* 0x0000000904037210 */ /* 0x001fc80007ffe003 */
[----:B-1----:R-:W-:-:S04]  /*02c0*/  IADD3 R3, PT, PT, R5, R6, R3 ;  /* 0x0000000605037210 */ /* 0x002fc80007ffe003 */
[----:B--2---:R-:W-:-:S05]  /*02d0*/  IADD3 R3, PT, PT, R7, R10, R3 ;  /* 0x0000000a07037210 */ /* 0x004fca0007ffe003 */
[----:B------:R0:W-:Y:S01]  /*02e0*/  STS [R8], R3 ;  /* 0x0000000308007388 */ /* 0x0001e20000000800 */
[----:B------:R-:W-:Y:S05]  /*02f0*/  @P0 EXIT ;  /* 0x000000000000094d */ /* 0x000fea0003800000 */
[----:B------:R-:W1:Y:S01]  /*0300*/  S2UR UR5, SR_CgaCtaId ;  /* 0x00000000000579c3 */ /* 0x000e620000008800 */
[----:B------:R-:W-:-:S07]  /*0310*/  UMOV UR4, 0x400 ;  /* 0x0000040000047882 */ /* 0x000fce0000000000 */
[----:B0-----:R-:W0:Y:S01]  /*0320*/  LDC.64 R2, c[0x0][0x380] ;  /* 0x0000e000ff027b82 */ /* 0x001e220000000a00 */
[----:B-1----:R-:W-:Y:S01]  /*0330*/  ULEA UR4, UR5, UR4, 0x18 ;  /* 0x0000000405047291 */ /* 0x002fe2000f8ec0ff */
[----:B0-----:R-:W-:-:S08]  /*0340*/  IMAD.WIDE.U32 R2, R0, 0x4, R2 ;  /* 0x0000000400027825 */ /* 0x001fd000078e0002 */
[----:B------:R-:W0:Y:S04]  /*0350*/  LDS R5, [UR4] ;  /* 0x00000004ff057984 */ /* 0x000e280008000800 */
[----:B0-----:R-:W-:Y:S01]  /*0360*/  STG.E desc[UR6][R2.64], R5 ;  /* 0x0000000502007986 */ /* 0x001fe2000c101906 */
[----:B------:R-:W-:Y:S05]  /*0370*/  EXIT ;  /* 0x000000000000794d */ /* 0x000fea0003800000 */
.L_x_2:
[----:B------:R-:W-:-:S00]  /*0380*/  BRA `(.L_x_2) ;  /* 0xfffffffc00fc7947 */ /* 0x000fc0000383ffff */
[----:B------:R-:W-:-:S00]  /*0390*/  NOP ;  /* 0x0000000000007918 */ /* 0x000fc00000000000 */
        /* <DEDUP_REMOVED lines=14> */
.L_x_15:


//--------------------- .text._Z5PR_v4Pi          --------------------------
	.section	.text._Z5PR_v4Pi,"ax",@progbits
	.align	128
        .global         _Z5PR_v4Pi
        .type           _Z5PR_v4Pi,@function
        .size           _Z5PR_v4Pi,(.L_x_16 - _Z5PR_v4Pi)
        .other          _Z5PR_v4Pi,@"STO_CUDA_ENTRY STV_DEFAULT"
_Z5PR_v4Pi:
.text._Z5PR_v4Pi:
[----:B------:R-:W-:Y:S01]  /*0000*/  LDC R1, c[0x0][0x37c] ;  /* 0x0000df00ff017b82 */ /* 0x000fe20000000800 */
[----:B------:R-:W0:Y:S01]  /*0010*/  S2R R11, SR_CTAID.X ;  /* 0x00000000000b7919 */ /* 0x000e220000002500 */
[----:B------:R-:W0:Y:S06]  /*0020*/  LDCU UR8, c[0x0][0x360] ;  /* 0x00006c00ff0877ac */ /* 0x000e2c0008000800 */
[----:B------:R-:W1:Y:S01]  /*0030*/  LDC.64 R4, c[0x0][0x380] ;  /* 0x0000e000ff047b82 */ /* 0x000e620000000a00 */
[----:B------:R-:W2:Y:S01]  /*0040*/  S2R R9, SR_TID.X ;  /* 0x0000000000097919 */ /* 0x000ea20000002100 */
[----:B------:R-:W3:Y:S01]  /*0050*/  LDCU.64 UR6, c[0x0][0x358] ;  /* 0x00006b00ff0677ac */ /* 0x000ee20008000a00 */
[----:B0-----:R-:W-:-:S04]  /*0060*/  IMAD R0, R11, UR8, RZ ;  /* 0x000000080b007c24 */ /* 0x001fc8000f8e02ff */
[----:B--2---:R-:W-:-:S05]  /*0070*/  IMAD R3, R0, 0x2, R9 ;  /* 0x0000000200037824 */ /* 0x004fca00078e0209 */
[C---:B------:R-:W-:Y:S01]  /*0080*/  IADD3 R7, PT, PT, R3.reuse, UR8, RZ ;  /* 0x0000000803077c10 */ /* 0x040fe2000fffe0ff */
[----:B-1----:R-:W-:-:S04]  /*0090*/  IMAD.WIDE.U32 R2, R3, 0x4, R4 ;  /* 0x0000000403027825 */ /* 0x002fc800078e0004 */
[----:B------:R-:W-:Y:S02]  /*00a0*/  IMAD.WIDE.U32 R4, R7, 0x4, R4 ;  /* 0x0000000407047825 */ /* 0x000fe400078e0004 */
[----:B---3--:R-:W2:Y:S04]  /*00b0*/  LDG.E R2, desc[UR6][R2.64] ;  /* 0x0000000602027981 */ /* 0x008ea8000c1e1900 */
[----:B------:R-:W2:Y:S01]  /*00c0*/  LDG.E R5, desc[UR6][R4.64] ;  /* 0x0000000604057981 */ /* 0x000ea2000c1e1900 */
[----:B------:R-:W0:Y:S01]  /*00d0*/  S2UR UR5, SR_CgaCtaId ;  /* 0x00000000000579c3 */ /* 0x000e220000008800 */
[----:B------:R-:W-:Y:S01]  /*00e0*/  UMOV UR4, 0x400 ;  /* 0x0000040000047882 */ /* 0x000fe20000000000 */
[----:B------:R-:W-:Y:S01]  /*00f0*/  UISETP.GE.U32.AND UP0, UPT, UR8, 0x2, UPT ;  /* 0x000000020800788c */ /* 0x000fe2000bf06070 */
[----:B------:R-:W-:Y:S01]  /*0100*/  ISETP.NE.AND P0, PT, R9, RZ, PT ;  /* 0x000000ff0900720c */ /* 0x000fe20003f05270 */
[----:B0-----:R-:W-:-:S06]  /*0110*/  ULEA UR4, UR5, UR4, 0x18 ;  /* 0x0000000405047291 */ /* 0x001fcc000f8ec0ff */
[----:B------:R-:W-:Y:S01]  /*0120*/  LEA R7, R9, UR4, 0x2 ;  /* 0x0000000409077c11 */ /* 0x000fe2000f8e10ff */
[----:B--2---:R-:W-:-:S05]  /*0130*/  IMAD.IADD R0, R2, 0x1, R5 ;  /* 0x0000000102007824 */ /* 0x004fca00078e0205 */
[----:B------:R0:W-:Y:S01]  /*0140*/  STS [R7], R0 ;  /* 0x0000000007007388 */ /* 0x0001e20000000800 */
[----:B------:R-:W-:Y:S05]  /*0150*/  BRA.U !UP0, `(.L_x_3) ;  /* 0x0000000108307547 */ /* 0x000fea000b800000 */
[----:B0-----:R-:W-:-:S07]  /*0160*/  MOV R0, UR8 ;  /* 0x0000000800007c02 */ /* 0x001fce0008000f00 */
.L_x_4:
[----:B------:R-:W-:Y:S01]  /*0170*/  BAR.SYNC.DEFER_BLOCKING 0x0 ;  /* 0x0000000000007b1d */ /* 0x000fe20000010000 */
[----:B------:R-:W-:-:S04]  /*0180*/  SHF.R.U32.HI R6, RZ, 0x1, R0 ;  /* 0x00000001ff067819 */ /* 0x000fc80000011600 */
[----:B------:R-:W-:-:S13]  /*0190*/  ISETP.GE.U32.AND P1, PT, R9, R6, PT ;  /* 0x000000060900720c */ /* 0x000fda0003f26070 */
[----:B------:R-:W-:Y:S01]  /*01a0*/  @!P1 IMAD R2, R6, 0x4, R7 ;  /* 0x0000000406029824 */ /* 0x000fe200078e0207 */
[----:B------:R-:W-:Y:S05]  /*01b0*/  @!P1 LDS R3, [R7] ;  /* 0x0000000007039984 */ /* 0x000fea0000000800 */
[----:B------:R-:W0:Y:S02]  /*01c0*/  @!P1 LDS R2, [R2] ;  /* 0x0000000002029984 */ /* 0x000e240000000800 */
[----:B0-----:R-:W-:-:S05]  /*01d0*/  @!P1 IADD3 R4, PT, PT, R2, R3, RZ ;  /* 0x0000000302049210 */ /* 0x001fca0007ffe0ff */
[----:B------:R1:W-:Y:S01]  /*01e0*/  @!P1 STS [R7], R4 ;  /* 0x0000000407009388 */ /* 0x0003e20000000800 */
[----:B------:R-:W-:Y:S01]  /*01f0*/  ISETP.GT.U32.AND P1, PT, R0, 0x3, PT ;  /* 0x000000030000780c */ /* 0x000fe20003f24070 */
[----:B------:R-:W-:-:S12]  /*0200*/  IMAD.MOV.U32 R0, RZ, RZ, R6 ;  /* 0x000000ffff007224 */ /* 0x000fd800078e0006 */
[----:B-1----:R-:W-:Y:S05]  /*0210*/  @P1 BRA `(.L_x_4) ;  /* 0xfffffffc00d41947 */ /* 0x002fea000383ffff */
.L_x_3:
[----:B------:R-:W-:Y:S05]  /*0220*/  @P0 EXIT ;  /* 0x000000000000094d */ /* 0x000fea0003800000 */
[----:B------:R-:W1:Y:S01]  /*0230*/  S2UR UR5, SR_CgaCtaId ;  /* 0x00000000000579c3 */ /* 0x000e620000008800 */
[----:B------:R-:W-:-:S07]  /*0240*/  UMOV UR4, 0x400 ;  /* 0x0000040000047882 */ /* 0x000fce0000000000 */
[----:B------:R-:W2:Y:S01]  /*0250*/  LDC.64 R2, c[0x0][0x380] ;  /* 0x0000e000ff027b82 */ /* 0x000ea20000000a00 */
[----:B-1----:R-:W-:Y:S01]  /*0260*/  ULEA UR4, UR5, UR4, 0x18 ;  /* 0x0000000405047291 */ /* 0x002fe2000f8ec0ff */
[----:B--2---:R-:W-:-:S08]  /*0270*/  IMAD.WIDE.U32 R2, R11, 0x4, R2 ;  /* 0x000000040b027825 */ /* 0x004fd000078e0002 */
[----:B------:R-:W1:Y:S04]  /*0280*/  LDS R5, [UR4] ;  /* 0x00000004ff057984 */ /* 0x000e680008000800 */
[----:B-1----:R-:W-:Y:S01]  /*0290*/  STG.E desc[UR6][R2.64], R5 ;  /* 0x0000000502007986 */ /* 0x002fe2000c101906 */
[----:B------:R-:W-:Y:S05]  /*02a0*/  EXIT ;  /* 0x000000000000794d */ /* 0x000fea0003800000 */
.L_x_5:
        /* <DEDUP_REMOVED lines=13> */
.L_x_16:


//--------------------- .text._Z5PR_v3Pi          --------------------------
	.section	.text._Z5PR_v3Pi,"ax",@progbits
	.align	128
        .global         _Z5PR_v3Pi
        .type           _Z5PR_v3Pi,@function
        .size           _Z5PR_v3Pi,(.L_x_17 - _Z5PR_v3Pi)
        .other          _Z5PR_v3Pi,@"STO_CUDA_ENTRY STV_DEFAULT"
_Z5PR_v3Pi:
.text._Z5PR_v3Pi:
[----:B------:R-:W-:Y:S01]  /*0000*/  LDC R1, c[0x0][0x37c] ;  /* 0x0000df00ff017b82 */ /* 0x000fe20000000800 */
[----:B------:R-:W0:Y:S07]  /*0010*/  S2R R6, SR_TID.X ;  /* 0x0000000000067919 */ /* 0x000e2e0000002100 */
[----:B------:R-:W1:Y:S01]  /*0020*/  LDC.64 R2, c[0x0][0x380] ;  /* 0x0000e000ff027b82 */ /* 0x000e620000000a00 */
[----:B------:R-:W0:Y:S01]  /*0030*/  LDCU UR8, c[0x0][0x360] ;  /* 0x00006c00ff0877ac */ /* 0x000e220008000800 */
[----:B------:R-:W0:Y:S01]  /*0040*/  S2R R7, SR_CTAID.X ;  /* 0x0000000000077919 */ /* 0x000e220000002500 */
[----:B------:R-:W2:Y:S01]  /*0050*/  LDCU.64 UR6, c[0x0][0x358] ;  /* 0x00006b00ff0677ac */ /* 0x000ea20008000a00 */
[----:B0-----:R-:W-:-:S04]  /*0060*/  IMAD R5, R7, UR8, R6 ;  /* 0x0000000807057c24 */ /* 0x001fc8000f8e0206 */
[----:B-1----:R-:W-:-:S06]  /*0070*/  IMAD.WIDE.U32 R2, R5, 0x4, R2 ;  /* 0x0000000405027825 */ /* 0x002fcc00078e0002 */
[----:B--2---:R-:W2:Y:S01]  /*0080*/  LDG.E R2, desc[UR6][R2.64] ;  /* 0x0000000602027981 */ /* 0x004ea2000c1e1900 */
[----:B------:R-:W0:Y:S01]  /*0090*/  S2UR UR5, SR_CgaCtaId ;  /* 0x00000000000579c3 */ /* 0x000e220000008800 */
[----:B------:R-:W-:Y:S01]  /*00a0*/  UMOV UR4, 0x400 ;  /* 0x0000040000047882 */ /* 0x000fe20000000000 */
[----:B------:R-:W-:Y:S01]  /*00b0*/  UISETP.GE.U32.AND UP0, UPT, UR8, 0x2, UPT ;  /* 0x000000020800788c */ /* 0x000fe2000bf06070 */
[----:B------:R-:W-:Y:S01]  /*00c0*/  ISETP.NE.AND P0, PT, R6, RZ, PT ;  /* 0x000000ff0600720c */ /* 0x000fe20003f05270 */
[----:B0-----:R-:W-:-:S06]  /*00d0*/  ULEA UR4, UR5, UR4, 0x18 ;  /* 0x0000000405047291 */ /* 0x001fcc000f8ec0ff */
[----:B------:R-:W-:-:S05]  /*00e0*/  LEA R5, R6, UR4, 0x2 ;  /* 0x0000000406057c11 */ /* 0x000fca000f8e10ff */
[----:B--2---:R0:W-:Y:S01]  /*00f0*/  STS [R5], R2 ;  /* 0x0000000205007388 */ /* 0x0041e20000000800 */
[----:B------:R-:W-:Y:S05]  /*0100*/  BRA.U !UP0, `(.L_x_6) ;  /* 0x0000000108307547 */ /* 0x000fea000b800000 */
[----:B------:R-:W-:-:S07]  /*0110*/  IMAD.U32 R0, RZ, RZ, UR8 ;  /* 0x00000008ff007e24 */ /* 0x000fce000f8e00ff */
.L_x_7:
[----:B------:R-:W-:Y:S01]  /*0120*/  BAR.SYNC.DEFER_BLOCKING 0x0 ;  /* 0x0000000000007b1d */ /* 0x000fe20000010000 */
[----:B------:R-:W-:-:S04]  /*0130*/  SHF.R.U32.HI R8, RZ, 0x1, R0 ;  /* 0x00000001ff087819 */ /* 0x000fc80000011600 */
[----:B------:R-:W-:-:S13]  /*0140*/  ISETP.GE.U32.AND P1, PT, R6, R8, PT ;  /* 0x000000080600720c */ /* 0x000fda0003f26070 */
[----:B0-----:R-:W-:Y:S01]  /*0150*/  @!P1 IMAD R2, R8, 0x4, R5 ;  /* 0x0000000408029824 */ /* 0x001fe200078e0205 */
[----:B------:R-:W-:Y:S05]  /*0160*/  @!P1 LDS R3, [R5] ;  /* 0x0000000005039984 */ /* 0x000fea0000000800 */
[----:B------:R-:W0:Y:S02]  /*0170*/  @!P1 LDS R2, [R2] ;  /* 0x0000000002029984 */ /* 0x000e240000000800 */
[----:B0-----:R-:W-:-:S05]  /*0180*/  @!P1 IADD3 R4, PT, PT, R2, R3, RZ ;  /* 0x0000000302049210 */ /* 0x001fca0007ffe0ff */
[----:B------:R1:W-:Y:S01]  /*0190*/  @!P1 STS [R5], R4 ;  /* 0x0000000405009388 */ /* 0x0003e20000000800 */
[----:B------:R-:W-:Y:S01]  /*01a0*/  ISETP.GT.U32.AND P1, PT, R0, 0x3, PT ;  /* 0x000000030000780c */ /* 0x000fe20003f24070 */
[----:B------:R-:W-:-:S12]  /*01b0*/  IMAD.MOV.U32 R0, RZ, RZ, R8 ;  /* 0x000000ffff007224 */ /* 0x000fd800078e0008 */
[----:B-1----:R-:W-:Y:S05]  /*01c0*/  @P1 BRA `(.L_x_7) ;  /* 0xfffffffc00d41947 */ /* 0x002fea000383ffff */
.L_x_6:
        /* <DEDUP_REMOVED lines=9> */
.L_x_8:
        /* <DEDUP_REMOVED lines=10> */
.L_x_17:


//--------------------- .text._Z5PR_v2Pi          --------------------------
	.section	.text._Z5PR_v2Pi,"ax",@progbits
	.align	128
        .global         _Z5PR_v2Pi
        .type           _Z5PR_v2Pi,@function
        .size           _Z5PR_v2Pi,(.L_x_18 - _Z5PR_v2Pi)
        .other          _Z5PR_v2Pi,@"STO_CUDA_ENTRY STV_DEFAULT"
_Z5PR_v2Pi:
.text._Z5PR_v2Pi:
        /* <DEDUP_REMOVED lines=17> */
[----:B------:R-:W-:-:S05]  /*0110*/  UMOV UR5, 0x1 ;  /* 0x0000000100057882 */ /* 0x000fca0000000000 */
.L_x_10:
[----:B------:R-:W-:Y:S01]  /*0120*/  USHF.L.U32 UR6, UR5, 0x1, URZ ;  /* 0x0000000105067899 */ /* 0x000fe200080006ff */
[----:B------:R-:W-:Y:S03]  /*0130*/  BAR.SYNC.DEFER_BLOCKING 0x0 ;  /* 0x0000000000007b1d */ /* 0x000fe60000010000 */
[----:B------:R-:W-:Y:S02]  /*0140*/  UISETP.GE.U32.AND UP0, UPT, UR6, UR7, UPT ;  /* 0x000000070600728c */ /* 0x000fe4000bf06070 */
[----:B01----:R-:W-:-:S05]  /*0150*/  IMAD R2, R4, UR6, RZ ;  /* 0x0000000604027c24 */ /* 0x003fca000f8e02ff */
[----:B------:R-:W-:-:S13]  /*0160*/  ISETP.GE.U32.AND P0, PT, R2, UR7, PT ;  /* 0x0000000702007c0c */ /* 0x000fda000bf06070 */
[C---:B------:R-:W-:Y:S01]  /*0170*/  @!P0 VIADD R0, R2.reuse, UR5 ;  /* 0x0000000502008c36 */ /* 0x040fe20008000000 */
[----:B------:R-:W-:Y:S01]  /*0180*/  @!P0 LEA R2, R2, UR4, 0x2 ;  /* 0x0000000402028c11 */ /* 0x000fe2000f8e10ff */
[----:B------:R-:W-:-:S03]  /*0190*/  UMOV UR5, UR6 ;  /* 0x0000000600057c82 */ /* 0x000fc60008000000 */
[----:B------:R-:W-:Y:S01]  /*01a0*/  @!P0 LEA R0, R0, UR4, 0x2 ;  /* 0x0000000400008c11 */ /* 0x000fe2000f8e10ff */
[----:B------:R-:W-:Y:S05]  /*01b0*/  @!P0 LDS R3, [R2] ;  /* 0x0000000002038984 */ /* 0x000fea0000000800 */
[----:B------:R-:W0:Y:S02]  /*01c0*/  @!P0 LDS R0, [R0] ;  /* 0x0000000000008984 */ /* 0x000e240000000800 */
[----:B0-----:R-:W-:-:S05]  /*01d0*/  @!P0 IADD3 R3, PT, PT, R0, R3, RZ ;  /* 0x0000000300038210 */ /* 0x001fca0007ffe0ff */
[----:B------:R1:W-:Y:S01]  /*01e0*/  @!P0 STS [R2], R3 ;  /* 0x0000000302008388 */ /* 0x0003e20000000800 */
[----:B------:R-:W-:Y:S05]  /*01f0*/  BRA.U !UP0, `(.L_x_10) ;  /* 0xfffffffd08c87547 */ /* 0x000fea000b83ffff */
.L_x_9:
[----:B------:R-:W-:Y:S05]  /*0200*/  @P1 EXIT ;  /* 0x000000000000194d */ /* 0x000fea0003800000 */
[----:B------:R-:W2:Y:S01]  /*0210*/  S2UR UR5, SR_CgaCtaId ;  /* 0x00000000000579c3 */ /* 0x000ea20000008800 */
[----:B------:R-:W-:-:S07]  /*0220*/  UMOV UR4, 0x400 ;  /* 0x0000040000047882 */ /* 0x000fce0000000000 */
[----:B01----:R-:W0:Y:S01]  /*0230*/  LDC.64 R2, c[0x0][0x380] ;  /* 0x0000e000ff027b82 */ /* 0x003e220000000a00 */
[----:B--2---:R-:W-:Y:S01]  /*0240*/  ULEA UR4, UR5, UR4, 0x18 ;  /* 0x0000000405047291 */ /* 0x004fe2000f8ec0ff */
[----:B0-----:R-:W-:-:S08]  /*0250*/  IMAD.WIDE.U32 R2, R7, 0x4, R2 ;  /* 0x0000000407027825 */ /* 0x001fd000078e0002 */
[----:B------:R-:W0:Y:S04]  /*0260*/  LDS R5, [UR4] ;  /* 0x00000004ff057984 */ /* 0x000e280008000800 */
[----:B0-----:R-:W-:Y:S01]  /*0270*/  STG.E desc[UR8][R2.64], R5 ;  /* 0x0000000502007986 */ /* 0x001fe2000c101908 */
[----:B------:R-:W-:Y:S05]  /*0280*/  EXIT ;  /* 0x000000000000794d */ /* 0x000fea0003800000 */
.L_x_11:
        /* <DEDUP_REMOVED lines=15> */
.L_x_18:


//--------------------- .text._Z5PR_v1Pi          --------------------------
	.section	.text._Z5PR_v1Pi,"ax",@progbits
	.align	128
        .global         _Z5PR_v1Pi
        .type           _Z5PR_v1Pi,@function
        .size           _Z5PR_v1Pi,(.L_x_19 - _Z5PR_v1Pi)
        .other          _Z5PR_v1Pi,@"STO_CUDA_ENTRY STV_DEFAULT"
_Z5PR_v1Pi:
.text._Z5PR_v1Pi:
        /* <DEDUP_REMOVED lines=17> */
[----:B------:R-:W-:-:S07]  /*0110*/  IMAD.MOV.U32 R0, RZ, RZ, 0x1 ;  /* 0x00000001ff007424 */ /* 0x000fce00078e00ff */
.L_x_13:
[----:B------:R-:W-:Y:S01]  /*0120*/  IMAD.SHL.U32 R8, R0, 0x2, RZ ;  /* 0x0000000200087824 */ /* 0x000fe200078e00ff */
[----:B------:R-:W-:Y:S04]  /*0130*/  BAR.SYNC.DEFER_BLOCKING 0x0 ;  /* 0x0000000000007b1d */ /* 0x000fe80000010000 */
[----:B0-----:R-:W-:-:S04]  /*0140*/  IADD3 R2, PT, PT, R8, -0x1, RZ ;  /* 0xffffffff08027810 */ /* 0x001fc80007ffe0ff */
[----:B------:R-:W-:-:S13]  /*0150*/  LOP3.LUT P1, RZ, R2, R7, RZ, 0xc0, !PT ;  /* 0x0000000702ff7212 */ /* 0x000fda000782c0ff */
[----:B------:R-:W-:Y:S01]  /*0160*/  @!P1 IMAD R2, R0, 0x4, R5 ;  /* 0x0000000400029824 */ /* 0x000fe200078e0205 */
[----:B------:R-:W-:Y:S01]  /*0170*/  MOV R0, R8 ;  /* 0x0000000800007202 */ /* 0x000fe20000000f00 */
[----:B------:R-:W-:Y:S04]  /*0180*/  @!P1 LDS R3, [R5] ;  /* 0x0000000005039984 */ /* 0x000fe80000000800 */
[----:B------:R-:W0:Y:S02]  /*0190*/  @!P1 LDS R2, [R2] ;  /* 0x0000000002029984 */ /* 0x000e240000000800 */
[----:B0-----:R-:W-:-:S05]  /*01a0*/  @!P1 IADD3 R4, PT, PT, R2, R3, RZ ;  /* 0x0000000302049210 */ /* 0x001fca0007ffe0ff */
[----:B------:R1:W-:Y:S01]  /*01b0*/  @!P1 STS [R5], R4 ;  /* 0x0000000405009388 */ /* 0x0003e20000000800 */
[----:B------:R-:W-:-:S13]  /*01c0*/  ISETP.GE.U32.AND P1, PT, R8, UR8, PT ;  /* 0x0000000808007c0c */ /* 0x000fda000bf26070 */
[----:B-1----:R-:W-:Y:S05]  /*01d0*/  @!P1 BRA `(.L_x_13) ;  /* 0xfffffffc00d09947 */ /* 0x002fea000383ffff */
.L_x_12:
        /* <DEDUP_REMOVED lines=9> */
.L_x_14:
        /* <DEDUP_REMOVED lines=9> */
.L_x_19:


//--------------------- .nv.shared._Z5PR_v5Pi     --------------------------
	.section	.nv.shared._Z5PR_v5Pi,"aw",@nobits
	.sectionflags	@""
	.align	16
	.zero		1024


//--------------------- .nv.shared.reserved.0     --------------------------
	.section	.nv.shared.reserved.0,"aw",@nobits
	.weak		__nv_reservedSMEM_offset_0_alias
	.size		__nv_reservedSMEM_offset_0_alias, 0, 64
	.other		__nv_reservedSMEM_offset_0_alias,@"STO_CUDA_RESERVED_SHARED STV_DEFAULT"
__nv_reservedSMEM_offset_0_alias:
	.zero		0
	.zero		64


//--------------------- .nv.shared._Z5PR_v4Pi     --------------------------
	.section	.nv.shared._Z5PR_v4Pi,"aw",@nobits
	.sectionflags	@""
	.align	16
	.zero		1024


//--------------------- .nv.shared._Z5PR_v3Pi     --------------------------
	.section	.nv.shared._Z5PR_v3Pi,"aw",@nobits
	.sectionflags	@""
	.align	16
	.zero		1024


//--------------------- .nv.shared._Z5PR_v2Pi     --------------------------
	.section	.nv.shared._Z5PR_v2Pi,"aw",@nobits
	.sectionflags	@""
	.align	16
	.zero		1024


//--------------------- .nv.shared._Z5PR_v1Pi     --------------------------
	.section	.nv.shared._Z5PR_v1Pi,"aw",@nobits
	.sectionflags	@""
	.align	16
	.zero		1024


//--------------------- .nv.constant0._Z5PR_v5Pi  --------------------------
	.section	.nv.constant0._Z5PR_v5Pi,"a",@progbits
	.sectionflags	@""
	.align	4
.nv.constant0._Z5PR_v5Pi:
	.zero		904


//--------------------- .nv.constant0._Z5PR_v4Pi  --------------------------
	.section	.nv.constant0._Z5PR_v4Pi,"a",@progbits
	.sectionflags	@""
	.align	4
.nv.constant0._Z5PR_v4Pi:
	.zero		904


//--------------------- .nv.constant0._Z5PR_v3Pi  --------------------------
	.section	.nv.constant0._Z5PR_v3Pi,"a",@progbits
	.sectionflags	@""
	.align	4
.nv.constant0._Z5PR_v3Pi:
	.zero		904


//--------------------- .nv.constant0._Z5PR_v2Pi  --------------------------
	.section	.nv.constant0._Z5PR_v2Pi,"a",@progbits
	.sectionflags	@""
	.align	4
.nv.constant0._Z5PR_v2Pi:
	.zero		904


//--------------------- .nv.constant0._Z5PR_v1Pi  --------------------------
	.section	.nv.constant0._Z5PR_v1Pi,"a",@progbits
	.sectionflags	@""
	.align	4
.nv.constant0._Z5PR_v1Pi:
	.zero		904


//--------------------- SYMBOLS --------------------------

	.type		.nv.reservedSmem.offset0,@object
	.size		.nv.reservedSmem.offset0,0x4
	.type		.nv.reservedSmem.cap,@object
	.size		.nv.reservedSmem.cap,0x4
